	.headerflags	@"EF_CUDA_TEXMODE_UNIFIED EF_CUDA_64BIT_ADDRESS EF_CUDA_ACCELERATORS EF_CUDA_SM90 EF_CUDA_VIRTUAL_SM(EF_CUDA_SM90)"
	.elftype	@"ET_EXEC"


//--------------------- .nv.info                  --------------------------
	.section	.nv.info,"",@"SHT_CUDA_INFO"
	.align	4


	//----- nvinfo : EIATTR_REGCOUNT
	.align		4
        /*0000*/ 	.byte	0x04, 0x2f
        /*0002*/ 	.short	(.L_3 - .L_2)
	.align		4
.L_2:
        /*0004*/ 	.word	index@(triton_poi_fused__native_batch_norm_legit_no_training_add_convolution_relu_21)
        /*0008*/ 	.word	0x00000016


	//----- nvinfo : EIATTR_MIN_STACK_SIZE
	.align		4
.L_3:
        /*000c*/ 	.byte	0x04, 0x12
        /*000e*/ 	.short	(.L_5 - .L_4)
	.align		4
.L_4:
        /*0010*/ 	.word	index@(triton_poi_fused__native_batch_norm_legit_no_training_add_convolution_relu_21)
        /*0014*/ 	.word	0x00000000


	//----- nvinfo : EIATTR_FRAME_SIZE
	.align		4
.L_5:
        /*0018*/ 	.byte	0x04, 0x11
        /*001a*/ 	.short	(.L_7 - .L_6)
	.align		4
.L_6:
        /*001c*/ 	.word	index@(triton_poi_fused__native_batch_norm_legit_no_training_add_convolution_relu_21)
        /*0020*/ 	.word	0x00000000


	//----- nvinfo : EIATTR_MIN_STACK_SIZE
	.align		4
.L_7:
        /*0024*/ 	.byte	0x04, 0x12
        /*0026*/ 	.short	(.L_9 - .L_8)
	.align		4
.L_8:
        /*0028*/ 	.word	index@(triton_poi_fused__native_batch_norm_legit_no_training_add_convolution_relu_21)
        /*002c*/ 	.word	0x00000000
.L_9:


//--------------------- .nv.info.triton_poi_fused__native_batch_norm_legit_no_training_add_convolution_relu_21 --------------------------
	.section	.nv.info.triton_poi_fused__native_batch_norm_legit_no_training_add_convolution_relu_21,"",@"SHT_CUDA_INFO"
	.sectionflags	@""
	.align	4


	//----- nvinfo : EIATTR_CUDA_API_VERSION
	.align		4
        /*0000*/ 	.byte	0x04, 0x37
        /*0002*/ 	.short	(.L_11 - .L_10)
.L_10:
        /*0004*/ 	.word	0x0000007c


	//----- nvinfo : EIATTR_KPARAM_INFO
	.align		4
.L_11:
        /*0008*/ 	.byte	0x04, 0x17
        /*000a*/ 	.short	(.L_13 - .L_12)
.L_12:
        /*000c*/ 	.word	0x00000000
        /*0010*/ 	.short	0x0007
        /*0012*/ 	.short	0x0038
        /*0014*/ 	.byte	0x00, 0xf0, 0x11, 0x00


	//----- nvinfo : EIATTR_KPARAM_INFO
	.align		4
.L_13:
        /*0018*/ 	.byte	0x04, 0x17
        /*001a*/ 	.short	(.L_15 - .L_14)
.L_14:
        /*001c*/ 	.word	0x00000000
        /*0020*/ 	.short	0x0006
        /*0022*/ 	.short	0x0030
        /*0024*/ 	.byte	0x00, 0xf4, 0x21, 0x00


	//----- nvinfo : EIATTR_KPARAM_INFO
	.align		4
.L_15:
        /*0028*/ 	.byte	0x04, 0x17
        /*002a*/ 	.short	(.L_17 - .L_16)
.L_16:
        /*002c*/ 	.word	0x00000000
        /*0030*/ 	.short	0x0005
        /*0032*/ 	.short	0x0028
        /*0034*/ 	.byte	0x00, 0xf4, 0x21, 0x00


	//----- nvinfo : EIATTR_KPARAM_INFO
	.align		4
.L_17:
        /*0038*/ 	.byte	0x04, 0x17
        /*003a*/ 	.short	(.L_19 - .L_18)
.L_18:
        /*003c*/ 	.word	0x00000000
        /*0040*/ 	.short	0x0004
        /*0042*/ 	.short	0x0020
        /*0044*/ 	.byte	0x00, 0xf4, 0x21, 0x00


	//----- nvinfo : EIATTR_KPARAM_INFO
	.align		4
.L_19:
        /*0048*/ 	.byte	0x04, 0x17
        /*004a*/ 	.short	(.L_21 - .L_20)
.L_20:
        /*004c*/ 	.word	0x00000000
        /*0050*/ 	.short	0x0003
        /*0052*/ 	.short	0x0018
        /*0054*/ 	.byte	0x00, 0xf4, 0x21, 0x00


	//----- nvinfo : EIATTR_KPARAM_INFO
	.align		4
.L_21:
        /*0058*/ 	.byte	0x04, 0x17
        /*005a*/ 	.short	(.L_23 - .L_22)
.L_22:
        /*005c*/ 	.word	0x00000000
        /*0060*/ 	.short	0x0002
        /*0062*/ 	.short	0x0010
        /*0064*/ 	.byte	0x00, 0xf4, 0x21, 0x00


	//----- nvinfo : EIATTR_KPARAM_INFO
	.align		4
.L_23:
        /*0068*/ 	.byte	0x04, 0x17
        /*006a*/ 	.short	(.L_25 - .L_24)
.L_24:
        /*006c*/ 	.word	0x00000000
        /*0070*/ 	.short	0x0001
        /*0072*/ 	.short	0x0008
        /*0074*/ 	.byte	0x00, 0xf4, 0x21, 0x00


	//----- nvinfo : EIATTR_KPARAM_INFO
	.align		4
.L_25:
        /*0078*/ 	.byte	0x04, 0x17
        /*007a*/ 	.short	(.L_27 - .L_26)
.L_26:
        /*007c*/ 	.word	0x00000000
        /*0080*/ 	.short	0x0000
        /*0082*/ 	.short	0x0000
        /*0084*/ 	.byte	0x00, 0xf4, 0x21, 0x00


	//----- nvinfo : EIATTR_SPARSE_MMA_MASK
	.align		4
.L_27:
        /*0088*/ 	.byte	0x03, 0x50
        /*008a*/ 	.short	0x0000


	//----- nvinfo : EIATTR_MAXREG_COUNT
	.align		4
        /*008c*/ 	.byte	0x03, 0x1b
        /*008e*/ 	.short	0x00ff


	//----- nvinfo : EIATTR_EXIT_INSTR_OFFSETS
	.align		4
        /*0090*/ 	.byte	0x04, 0x1c
        /*0092*/ 	.short	(.L_29 - .L_28)


	//   ....[0]....
.L_28:
        /*0094*/ 	.word	0x00000450


	//----- nvinfo : EIATTR_REQNTID
	.align		4
.L_29:
        /*0098*/ 	.byte	0x04, 0x10
        /*009a*/ 	.short	(.L_31 - .L_30)
.L_30:
        /*009c*/ 	.word	0x00000080
        /*00a0*/ 	.word	0x00000001
        /*00a4*/ 	.word	0x00000001


	//----- nvinfo : EIATTR_CBANK_PARAM_SIZE
	.align		4
.L_31:
        /*00a8*/ 	.byte	0x03, 0x19
        /*00aa*/ 	.short	0x003c


	//----- nvinfo : EIATTR_PARAM_CBANK
	.align		4
        /*00ac*/ 	.byte	0x04, 0x0a
        /*00ae*/ 	.short	(.L_33 - .L_32)
	.align		4
.L_32:
        /*00b0*/ 	.word	index@(.nv.constant0.triton_poi_fused__native_batch_norm_legit_no_training_add_convolution_relu_21)
        /*00b4*/ 	.short	0x0210
        /*00b6*/ 	.short	0x003c


	//----- nvinfo : EIATTR_SW_WAR
	.align		4
.L_33:
        /*00b8*/ 	.byte	0x04, 0x36
        /*00ba*/ 	.short	(.L_35 - .L_34)
.L_34:
        /*00bc*/ 	.word	0x00000008
.L_35:


//--------------------- .nv.callgraph             --------------------------
	.section	.nv.callgraph,"",@"SHT_CUDA_CALLGRAPH"
	.align	4
	.sectionentsize	8
	.align		4
        /*0000*/ 	.word	0x00000000
	.align		4
        /*0004*/ 	.word	0xffffffff
	.align		4
        /*0008*/ 	.word	0x00000000
	.align		4
        /*000c*/ 	.word	0xfffffffe
	.align		4
        /*0010*/ 	.word	0x00000000
	.align		4
        /*0014*/ 	.word	0xfffffffd
	.align		4
        /*0018*/ 	.word	0x00000000
	.align		4
        /*001c*/ 	.word	0xfffffffc


//--------------------- .nv.constant4             --------------------------
	.section	.nv.constant4,"a",@progbits
	.align	8
	.align		8
.nv.constant4:
        /*0000*/ 	.dword	_$_str
	.align		8
        /*0008*/ 	.dword	_$_str_$_2


//--------------------- .text.triton_poi_fused__native_batch_norm_legit_no_training_add_convolution_relu_21 --------------------------
	.section	.text.triton_poi_fused__native_batch_norm_legit_no_training_add_convolution_relu_21,"ax",@progbits
	.align	128
        .global         triton_poi_fused__native_batch_norm_legit_no_training_add_convolution_relu_21
        .type           triton_poi_fused__native_batch_norm_legit_no_training_add_convolution_relu_21,@function
        .size           triton_poi_fused__native_batch_norm_legit_no_training_add_convolution_relu_21,(.L_x_1 - triton_poi_fused__native_batch_norm_legit_no_training_add_convolution_relu_21)
        .other          triton_poi_fused__native_batch_norm_legit_no_training_add_convolution_relu_21,@"STO_CUDA_ENTRY STV_DEFAULT"
triton_poi_fused__native_batch_norm_legit_no_training_add_convolution_relu_21:
.text.triton_poi_fused__native_batch_norm_legit_no_training_add_convolution_relu_21:
[----:B------:R-:W-:Y:S01]  /*0000*/  LDC R1, c[0x0][0x28] ;  /* 0x00000a00ff017b82 */ /* 0x000fe20000000800 */
[----:B------:R-:W1:Y:S07]  /*0010*/  S2R R0, SR_TID.X ;  /* 0x0000000000007919 */ /* 0x000e6e0000002100 */
[----:B------:R-:W2:Y:S01]  /*0020*/  LDC.64 R2, c[0x0][0x228] ;  /* 0x00008a00ff027b82 */ /* 0x000ea20000000a00 */
[----:B------:R-:W-:Y:S01]  /*0030*/  ULDC.64 UR4, c[0x0][0x208] ;  /* 0x0000820000047ab9 */ /* 0x000fe20000000a00 */
[----:B------:R-:W3:Y:S06]  /*0040*/  S2R R7, SR_CTAID.X ;  /* 0x0000000000077919 */ /* 0x000eec0000002500 */
[----:B------:R-:W4:Y:S08]  /*0050*/  LDC.64 R14, c[0x0][0x230] ;  /* 0x00008c00ff0e7b82 */ /* 0x000f300000000a00 */
[----:B------:R-:W5:Y:S08]  /*0060*/  LDC.64 R16, c[0x0][0x238] ;  /* 0x00008e00ff107b82 */ /* 0x000f700000000a00 */
[----:B------:R-:W4:Y:S01]  /*0070*/  LDC.64 R12, c[0x0][0x210] ;  /* 0x00008400ff0c7b82 */ /* 0x000f220000000a00 */
[----:B-1----:R-:W-:-:S07]  /*0080*/  SHF.L.U32 R0, R0, 0x1, RZ ;  /* 0x0000000100007819 */ /* 0x002fce00000006ff */
[----:B------:R-:W1:Y:S01]  /*0090*/  LDC.64 R8, c[0x0][0x240] ;  /* 0x00009000ff087b82 */ /* 0x000e620000000a00 */
[----:B---3--:R-:W-:Y:S02]  /*00a0*/  SHF.R.S32.HI R5, RZ, 0x17, R7 ;  /* 0x00000017ff057819 */ /* 0x008fe40000011407 */
[----:B------:R-:W-:Y:S02]  /*00b0*/  LOP3.LUT R0, R0, 0xfe, RZ, 0xc0, !PT ;  /* 0x000000fe00007812 */ /* 0x000fe400078ec0ff */
[----:B------:R-:W-:Y:S02]  /*00c0*/  SGXT R5, R5, 0x1 ;  /* 0x000000010505781a */ /* 0x000fe40000000200 */
[----:B------:R-:W-:Y:S02]  /*00d0*/  LEA R10, R7, R0, 0x8 ;  /* 0x00000000070a7211 */ /* 0x000fe400078e40ff */
[----:B------:R-:W3:Y:S02]  /*00e0*/  LDC.64 R6, c[0x0][0x220] ;  /* 0x00008800ff067b82 */ /* 0x000ee40000000a00 */
[----:B------:R-:W-:-:S04]  /*00f0*/  LEA.HI R5, R5, R10, RZ, 0x6 ;  /* 0x0000000a05057211 */ /* 0x000fc800078f30ff */
[----:B------:R-:W-:-:S04]  /*0100*/  LOP3.LUT R5, R5, 0xffffffc0, RZ, 0xc0, !PT ;  /* 0xffffffc005057812 */ /* 0x000fc800078ec0ff */
[----:B------:R-:W-:Y:S02]  /*0110*/  IADD3 R0, R10, -R5, RZ ;  /* 0x800000050a007210 */ /* 0x000fe40007ffe0ff */
[----:B------:R-:W1:Y:S03]  /*0120*/  LDC.64 R4, c[0x0][0x218] ;  /* 0x00008600ff047b82 */ /* 0x000e660000000a00 */
[----:B--2---:R-:W-:-:S06]  /*0130*/  IMAD.WIDE R2, R0, 0x4, R2 ;  /* 0x0000000400027825 */ /* 0x004fcc00078e0202 */
[----:B------:R-:W2:Y:S01]  /*0140*/  LDG.E.EL.64 R2, desc[UR4][R2.64] ;  /* 0x0000000402027981 */ /* 0x000ea2000c2e1b00 */
[----:B---3--:R-:W-:-:S04]  /*0150*/  IMAD.WIDE R6, R0, 0x4, R6 ;  /* 0x0000000400067825 */ /* 0x008fc800078e0206 */
[C---:B----4-:R-:W-:Y:S02]  /*0160*/  IMAD.WIDE R14, R0.reuse, 0x4, R14 ;  /* 0x00000004000e7825 */ /* 0x050fe400078e020e */
[----:B------:R-:W3:Y:S02]  /*0170*/  LDG.E.EL.64 R6, desc[UR4][R6.64] ;  /* 0x0000000406067981 */ /* 0x000ee4000c2e1b00 */
[----:B-----5:R-:W-:Y:S02]  /*0180*/  IMAD.WIDE R16, R0, 0x4, R16 ;  /* 0x0000000400107825 */ /* 0x020fe400078e0210 */
[----:B------:R-:W4:Y:S02]  /*0190*/  LDG.E.EL.64 R14, desc[UR4][R14.64] ;  /* 0x000000040e0e7981 */ /* 0x000f24000c2e1b00 */
[C---:B01----:R-:W-:Y:S02]  /*01a0*/  IMAD.WIDE R4, R10.reuse, 0x4, R4 ;  /* 0x000000040a047825 */ /* 0x043fe400078e0204 */
[----:B------:R-:W4:Y:S04]  /*01b0*/  LDG.E.EL.64 R16, desc[UR4][R16.64] ;  /* 0x0000000410107981 */ /* 0x000f28000c2e1b00 */
[----:B------:R-:W3:Y:S01]  /*01c0*/  LDG.E.64 R4, desc[UR4][R4.64] ;  /* 0x0000000404047981 */ /* 0x000ee2000c1e1b00 */
[----:B------:R-:W-:-:S04]  /*01d0*/  IMAD.WIDE R12, R10, 0x4, R12 ;  /* 0x000000040a0c7825 */ /* 0x000fc800078e020c */
[----:B------:R-:W-:Y:S02]  /*01e0*/  IMAD.WIDE R10, R0, 0x4, R8 ;  /* 0x00000004000a7825 */ /* 0x000fe400078e0208 */
[----:B------:R-:W5:Y:S04]  /*01f0*/  LDG.E.64 R8, desc[UR4][R12.64] ;  /* 0x000000040c087981 */ /* 0x000f68000c1e1b00 */
[----:B------:R-:W5:Y:S01]  /*0200*/  LDG.E.EL.64 R10, desc[UR4][R10.64] ;  /* 0x000000040a0a7981 */ /* 0x000f62000c2e1b00 */
[----:B------:R-:W-:Y:S01]  /*0210*/  HFMA2.MMA R19, -RZ, RZ, 1.625, 0 ;  /* 0x3e800000ff137435 */ /* 0x000fe200000001ff */
[----:B--2---:R-:W-:Y:S01]  /*0220*/  FADD R2, R2, 9.9999997473787516356e-06 ;  /* 0x3727c5ac02027421 */ /* 0x004fe20000000000 */
[----:B------:R-:W-:-:S03]  /*0230*/  FADD R3, R3, 9.9999997473787516356e-06 ;  /* 0x3727c5ac03037421 */ /* 0x000fc60000000000 */
[----:B------:R-:W0:Y:S08]  /*0240*/  MUFU.SQRT R0, R2 ;  /* 0x0000000200007308 */ /* 0x000e300000002000 */
[----:B------:R-:W1:Y:S01]  /*0250*/  MUFU.SQRT R18, R3 ;  /* 0x0000000300127308 */ /* 0x000e620000002000 */
[C---:B0-----:R-:W-:Y:S02]  /*0260*/  FSETP.GT.AND P0, PT, R0.reuse, 8.50705917302346158658e+37, PT ;  /* 0x7e8000000000780b */ /* 0x041fe40003f04000 */
[----:B------:R-:W-:-:S02]  /*0270*/  FSETP.GEU.AND P2, PT, R0, 1.175494350822287508e-38, PT ;  /* 0x008000000000780b */ /* 0x000fc40003f4e000 */
[C---:B-1----:R-:W-:Y:S02]  /*0280*/  FSETP.GT.AND P1, PT, R18.reuse, 8.50705917302346158658e+37, PT ;  /* 0x7e8000001200780b */ /* 0x042fe40003f24000 */
[----:B------:R-:W-:-:S07]  /*0290*/  FSETP.GEU.AND P3, PT, R18, 1.175494350822287508e-38, PT ;  /* 0x008000001200780b */ /* 0x000fce0003f6e000 */
[----:B------:R-:W-:-:S04]  /*02a0*/  @P0 FMUL R0, R0, 0.25 ;  /* 0x3e80000000000820 */ /* 0x000fc80000400000 */
[----:B------:R-:W-:Y:S01]  /*02b0*/  @!P2 FMUL R0, R0, 16777216 ;  /* 0x4b8000000000a820 */ /* 0x000fe20000400000 */
[----:B------:R-:W-:-:S04]  /*02c0*/  @P1 FMUL R18, R18, 0.25 ;  /* 0x3e80000012121820 */ /* 0x000fc80000400000 */
[----:B------:R-:W-:Y:S01]  /*02d0*/  @!P3 FMUL R18, R18, 16777216 ;  /* 0x4b8000001212b820 */ /* 0x000fe20000400000 */
[----:B------:R-:W0:Y:S01]  /*02e0*/  MUFU.RCP R0, R0 ;  /* 0x0000000000007308 */ /* 0x000e220000001000 */
[----:B------:R-:W-:-:S07]  /*02f0*/  FSEL R3, R19, 1, P0 ;  /* 0x3f80000013037808 */ /* 0x000fce0000000000 */
[----:B------:R-:W1:Y:S01]  /*0300*/  MUFU.RCP R18, R18 ;  /* 0x0000001200127308 */ /* 0x000e620000001000 */
[----:B------:R-:W-:Y:S01]  /*0310*/  FSEL R19, R19, 1, P1 ;  /* 0x3f80000013137808 */ /* 0x000fe20000800000 */
[----:B------:R-:W-:-:S04]  /*0320*/  @!P2 FMUL R3, R3, 16777216 ;  /* 0x4b8000000303a820 */ /* 0x000fc80000400000 */
[----:B------:R-:W-:Y:S01]  /*0330*/  @!P3 FMUL R19, R19, 16777216 ;  /* 0x4b8000001313b820 */ /* 0x000fe20000400000 */
[----:B0-----:R-:W-:Y:S01]  /*0340*/  FMUL R3, R0, R3 ;  /* 0x0000000300037220 */ /* 0x001fe20000400000 */
[----:B---3--:R-:W-:Y:S01]  /*0350*/  FADD R5, R5, -R7 ;  /* 0x8000000705057221 */ /* 0x008fe20000000000 */
[----:B------:R-:W-:Y:S01]  /*0360*/  FADD R4, R4, -R6 ;  /* 0x8000000604047221 */ /* 0x000fe20000000000 */
[----:B-1----:R-:W-:-:S03]  /*0370*/  FMUL R0, R18, R19 ;  /* 0x0000001312007220 */ /* 0x002fc60000400000 */
[----:B------:R-:W-:Y:S01]  /*0380*/  FMUL R3, R4, R3 ;  /* 0x0000000304037220 */ /* 0x000fe20000400000 */
[----:B------:R-:W-:-:S03]  /*0390*/  FMUL R0, R5, R0 ;  /* 0x0000000005007220 */ /* 0x000fc60000400000 */
[----:B----4-:R-:W-:Y:S01]  /*03a0*/  FFMA R3, R14, R3, R16 ;  /* 0x000000030e037223 */ /* 0x010fe20000000010 */
[----:B------:R-:W-:-:S04]  /*03b0*/  FFMA R0, R15, R0, R17 ;  /* 0x000000000f007223 */ /* 0x000fc80000000011 */
[C---:B------:R-:W-:Y:S02]  /*03c0*/  FSETP.GEU.AND P0, PT, R3.reuse, RZ, PT ;  /* 0x000000ff0300720b */ /* 0x040fe40003f0e000 */
[----:B------:R-:W-:Y:S01]  /*03d0*/  FSETP.GEU.AND P1, PT, R0, RZ, PT ;  /* 0x000000ff0000720b */ /* 0x000fe20003f2e000 */
[----:B-----5:R-:W-:Y:S01]  /*03e0*/  FADD R8, R8, R10 ;  /* 0x0000000a08087221 */ /* 0x020fe20000000000 */
[----:B------:R-:W-:Y:S01]  /*03f0*/  FSEL R3, R3, RZ, P0 ;  /* 0x000000ff03037208 */ /* 0x000fe20000000000 */
[----:B------:R-:W-:Y:S01]  /*0400*/  FADD R9, R9, R11 ;  /* 0x0000000b09097221 */ /* 0x000fe20000000000 */
[----:B------:R-:W-:-:S03]  /*0410*/  FSEL R0, R0, RZ, P1 ;  /* 0x000000ff00007208 */ /* 0x000fc60000800000 */
[----:B------:R-:W-:Y:S02]  /*0420*/  FADD R8, R3, R8 ;  /* 0x0000000803087221 */ /* 0x000fe40000000000 */
[----:B------:R-:W-:-:S05]  /*0430*/  FADD R9, R0, R9 ;  /* 0x0000000900097221 */ /* 0x000fca0000000000 */
[----:B------:R-:W-:Y:S01]  /*0440*/  STG.E.64 desc[UR4][R12.64], R8 ;  /* 0x000000080c007986 */ /* 0x000fe2000c101b04 */
[----:B------:R-:W-:Y:S05]  /*0450*/  EXIT ;  /* 0x000000000000794d */ /* 0x000fea0003800000 */
.L_x_0:
[----:B------:R-:W-:-:S00]  /*0460*/  BRA `(.L_x_0) ;  /* 0xfffffffc00fc7947 */ /* 0x000fc0000383ffff */
[----:B------:R-:W-:-:S00]  /*0470*/  NOP ;  /* 0x0000000000007918 */ /* 0x000fc00000000000 */
        /* <DEDUP_REMOVED lines=8> */
.L_x_1:


//--------------------- .nv.global.init           --------------------------
	.section	.nv.global.init,"aw",@progbits
.nv.global.init:
	.type		_$_str,@object
	.size		_$_str,(_$_str_$_2 - _$_str)
_$_str:
        /*0000*/ 	.byte	0x5f, 0x5f, 0x43, 0x55, 0x44, 0x41, 0x5f, 0x46, 0x54, 0x5a, 0x00
	.type		_$_str_$_2,@object
	.size		_$_str_$_2,(.L_1 - _$_str_$_2)
_$_str_$_2:
        /*000b*/ 	.byte	0x5f, 0x5f, 0x43, 0x55, 0x44, 0x41, 0x5f, 0x50, 0x52, 0x45, 0x43, 0x5f, 0x53, 0x51, 0x52, 0x54
        /*001b*/ 	.byte	0x00
.L_1:


//--------------------- .nv.constant0.triton_poi_fused__native_batch_norm_legit_no_training_add_convolution_relu_21 --------------------------
	.section	.nv.constant0.triton_poi_fused__native_batch_norm_legit_no_training_add_convolution_relu_21,"a",@progbits
	.sectionflags	@""
	.align	4
.nv.constant0.triton_poi_fused__native_batch_norm_legit_no_training_add_convolution_relu_21:
	.zero		588
